	.headerflags	@"EF_CUDA_TEXMODE_UNIFIED EF_CUDA_64BIT_ADDRESS EF_CUDA_ACCELERATORS EF_CUDA_SM90 EF_CUDA_VIRTUAL_SM(EF_CUDA_SM90)"
	.elftype	@"ET_EXEC"


//--------------------- .nv.info                  --------------------------
	.section	.nv.info,"",@"SHT_CUDA_INFO"
	.align	4


	//----- nvinfo : EIATTR_REGCOUNT
	.align		4
        /*0000*/ 	.byte	0x04, 0x2f
        /*0002*/ 	.short	(.L_3 - .L_2)
	.align		4
.L_2:
        /*0004*/ 	.word	index@(triton_poi_fused__native_batch_norm_legit_no_training_silu_18)
        /*0008*/ 	.word	0x00000028


	//----- nvinfo : EIATTR_MIN_STACK_SIZE
	.align		4
.L_3:
        /*000c*/ 	.byte	0x04, 0x12
        /*000e*/ 	.short	(.L_5 - .L_4)
	.align		4
.L_4:
        /*0010*/ 	.word	index@(triton_poi_fused__native_batch_norm_legit_no_training_silu_18)
        /*0014*/ 	.word	0x00000000


	//----- nvinfo : EIATTR_FRAME_SIZE
	.align		4
.L_5:
        /*0018*/ 	.byte	0x04, 0x11
        /*001a*/ 	.short	(.L_7 - .L_6)
	.align		4
.L_6:
        /*001c*/ 	.word	index@(triton_poi_fused__native_batch_norm_legit_no_training_silu_18)
        /*0020*/ 	.word	0x00000000


	//----- nvinfo : EIATTR_MIN_STACK_SIZE
	.align		4
.L_7:
        /*0024*/ 	.byte	0x04, 0x12
        /*0026*/ 	.short	(.L_9 - .L_8)
	.align		4
.L_8:
        /*0028*/ 	.word	index@(triton_poi_fused__native_batch_norm_legit_no_training_silu_18)
        /*002c*/ 	.word	0x00000000
.L_9:


//--------------------- .nv.info.triton_poi_fused__native_batch_norm_legit_no_training_silu_18 --------------------------
	.section	.nv.info.triton_poi_fused__native_batch_norm_legit_no_training_silu_18,"",@"SHT_CUDA_INFO"
	.sectionflags	@""
	.align	4


	//----- nvinfo : EIATTR_CUDA_API_VERSION
	.align		4
        /*0000*/ 	.byte	0x04, 0x37
        /*0002*/ 	.short	(.L_11 - .L_10)
.L_10:
        /*0004*/ 	.word	0x0000007c


	//----- nvinfo : EIATTR_KPARAM_INFO
	.align		4
.L_11:
        /*0008*/ 	.byte	0x04, 0x17
        /*000a*/ 	.short	(.L_13 - .L_12)
.L_12:
        /*000c*/ 	.word	0x00000000
        /*0010*/ 	.short	0x0007
        /*0012*/ 	.short	0x0034
        /*0014*/ 	.byte	0x00, 0xf0, 0x11, 0x00


	//----- nvinfo : EIATTR_KPARAM_INFO
	.align		4
.L_13:
        /*0018*/ 	.byte	0x04, 0x17
        /*001a*/ 	.short	(.L_15 - .L_14)
.L_14:
        /*001c*/ 	.word	0x00000000
        /*0020*/ 	.short	0x0006
        /*0022*/ 	.short	0x0030
        /*0024*/ 	.byte	0x00, 0xf0, 0x11, 0x00


	//----- nvinfo : EIATTR_KPARAM_INFO
	.align		4
.L_15:
        /*0028*/ 	.byte	0x04, 0x17
        /*002a*/ 	.short	(.L_17 - .L_16)
.L_16:
        /*002c*/ 	.word	0x00000000
        /*0030*/ 	.short	0x0005
        /*0032*/ 	.short	0x0028
        /*0034*/ 	.byte	0x00, 0xf4, 0x21, 0x00


	//----- nvinfo : EIATTR_KPARAM_INFO
	.align		4
.L_17:
        /*0038*/ 	.byte	0x04, 0x17
        /*003a*/ 	.short	(.L_19 - .L_18)
.L_18:
        /*003c*/ 	.word	0x00000000
        /*0040*/ 	.short	0x0004
        /*0042*/ 	.short	0x0020
        /*0044*/ 	.byte	0x00, 0xf4, 0x21, 0x00


	//----- nvinfo : EIATTR_KPARAM_INFO
	.align		4
.L_19:
        /*0048*/ 	.byte	0x04, 0x17
        /*004a*/ 	.short	(.L_21 - .L_20)
.L_20:
        /*004c*/ 	.word	0x00000000
        /*0050*/ 	.short	0x0003
        /*0052*/ 	.short	0x0018
        /*0054*/ 	.byte	0x00, 0xf4, 0x21, 0x00


	//----- nvinfo : EIATTR_KPARAM_INFO
	.align		4
.L_21:
        /*0058*/ 	.byte	0x04, 0x17
        /*005a*/ 	.short	(.L_23 - .L_22)
.L_22:
        /*005c*/ 	.word	0x00000000
        /*0060*/ 	.short	0x0002
        /*0062*/ 	.short	0x0010
        /*0064*/ 	.byte	0x00, 0xf4, 0x21, 0x00


	//----- nvinfo : EIATTR_KPARAM_INFO
	.align		4
.L_23:
        /*0068*/ 	.byte	0x04, 0x17
        /*006a*/ 	.short	(.L_25 - .L_24)
.L_24:
        /*006c*/ 	.word	0x00000000
        /*0070*/ 	.short	0x0001
        /*0072*/ 	.short	0x0008
        /*0074*/ 	.byte	0x00, 0xf4, 0x21, 0x00


	//----- nvinfo : EIATTR_KPARAM_INFO
	.align		4
.L_25:
        /*0078*/ 	.byte	0x04, 0x17
        /*007a*/ 	.short	(.L_27 - .L_26)
.L_26:
        /*007c*/ 	.word	0x00000000
        /*0080*/ 	.short	0x0000
        /*0082*/ 	.short	0x0000
        /*0084*/ 	.byte	0x00, 0xf4, 0x21, 0x00


	//----- nvinfo : EIATTR_SPARSE_MMA_MASK
	.align		4
.L_27:
        /*0088*/ 	.byte	0x03, 0x50
        /*008a*/ 	.short	0x0000


	//----- nvinfo : EIATTR_MAXREG_COUNT
	.align		4
        /*008c*/ 	.byte	0x03, 0x1b
        /*008e*/ 	.short	0x00ff


	//----- nvinfo : EIATTR_EXIT_INSTR_OFFSETS
	.align		4
        /*0090*/ 	.byte	0x04, 0x1c
        /*0092*/ 	.short	(.L_29 - .L_28)


	//   ....[0]....
.L_28:
        /*0094*/ 	.word	0x00001b80


	//   ....[1]....
        /*0098*/ 	.word	0x00001bd0


	//----- nvinfo : EIATTR_REQNTID
	.align		4
.L_29:
        /*009c*/ 	.byte	0x04, 0x10
        /*009e*/ 	.short	(.L_31 - .L_30)
.L_30:
        /*00a0*/ 	.word	0x00000100
        /*00a4*/ 	.word	0x00000001
        /*00a8*/ 	.word	0x00000001


	//----- nvinfo : EIATTR_CBANK_PARAM_SIZE
	.align		4
.L_31:
        /*00ac*/ 	.byte	0x03, 0x19
        /*00ae*/ 	.short	0x0038


	//----- nvinfo : EIATTR_PARAM_CBANK
	.align		4
        /*00b0*/ 	.byte	0x04, 0x0a
        /*00b2*/ 	.short	(.L_33 - .L_32)
	.align		4
.L_32:
        /*00b4*/ 	.word	index@(.nv.constant0.triton_poi_fused__native_batch_norm_legit_no_training_silu_18)
        /*00b8*/ 	.short	0x0210
        /*00ba*/ 	.short	0x0038


	//----- nvinfo : EIATTR_SW_WAR
	.align		4
.L_33:
        /*00bc*/ 	.byte	0x04, 0x36
        /*00be*/ 	.short	(.L_35 - .L_34)
.L_34:
        /*00c0*/ 	.word	0x00000008
.L_35:


//--------------------- .nv.callgraph             --------------------------
	.section	.nv.callgraph,"",@"SHT_CUDA_CALLGRAPH"
	.align	4
	.sectionentsize	8
	.align		4
        /*0000*/ 	.word	0x00000000
	.align		4
        /*0004*/ 	.word	0xffffffff
	.align		4
        /*0008*/ 	.word	0x00000000
	.align		4
        /*000c*/ 	.word	0xfffffffe
	.align		4
        /*0010*/ 	.word	0x00000000
	.align		4
        /*0014*/ 	.word	0xfffffffd
	.align		4
        /*0018*/ 	.word	0x00000000
	.align		4
        /*001c*/ 	.word	0xfffffffc


//--------------------- .nv.constant4             --------------------------
	.section	.nv.constant4,"a",@progbits
	.align	8
	.align		8
.nv.constant4:
        /*0000*/ 	.dword	_$_str
	.align		8
        /*0008*/ 	.dword	_$_str_$_2


//--------------------- .text.triton_poi_fused__native_batch_norm_legit_no_training_silu_18 --------------------------
	.section	.text.triton_poi_fused__native_batch_norm_legit_no_training_silu_18,"ax",@progbits
	.sectionflags	@"SHF_BARRIERS=1"
	.align	128
        .global         triton_poi_fused__native_batch_norm_legit_no_training_silu_18
        .type           triton_poi_fused__native_batch_norm_legit_no_training_silu_18,@function
        .size           triton_poi_fused__native_batch_norm_legit_no_training_silu_18,(.L_x_1 - triton_poi_fused__native_batch_norm_legit_no_training_silu_18)
        .other          triton_poi_fused__native_batch_norm_legit_no_training_silu_18,@"STO_CUDA_ENTRY STV_DEFAULT"
triton_poi_fused__native_batch_norm_legit_no_training_silu_18:
.text.triton_poi_fused__native_batch_norm_legit_no_training_silu_18:
[----:B------:R-:W0:Y:S01]  /*0000*/  LDC R1, c[0x0][0x28] ;  /* 0x00000a00ff017b82 */ /* 0x000e220000000800 */
[----:B------:R-:W1:Y:S07]  /*0010*/  S2R R0, SR_TID.X ;  /* 0x0000000000007919 */ /* 0x000e6e0000002100 */
[----:B------:R-:W2:Y:S01]  /*0020*/  LDC.64 R28, c[0x0][0x210] ;  /* 0x00008400ff1c7b82 */ /* 0x000ea20000000a00 */
[----:B------:R-:W-:Y:S01]  /*0030*/  CS2R R6, SRZ ;  /* 0x0000000000067805 */ /* 0x000fe2000001ff00 */
[----:B------:R-:W-:Y:S01]  /*0040*/  ULDC.64 UR6, c[0x0][0x208] ;  /* 0x0000820000067ab9 */ /* 0x000fe20000000a00 */
[----:B------:R-:W3:Y:S01]  /*0050*/  S2R R3, SR_CTAID.X ;  /* 0x0000000000037919 */ /* 0x000ee20000002500 */
[----:B------:R-:W4:Y:S04]  /*0060*/  S2R R2, SR_CTAID.Y ;  /* 0x0000000000027919 */ /* 0x000f280000002600 */
[----:B------:R-:W5:Y:S08]  /*0070*/  LDC.64 R36, c[0x0][0x220] ;  /* 0x00008800ff247b82 */ /* 0x000f700000000a00 */
[----:B------:R-:W5:Y:S01]  /*0080*/  LDC.64 R26, c[0x0][0x218] ;  /* 0x00008600ff1a7b82 */ /* 0x000f620000000a00 */
[----:B-1----:R-:W-:-:S02]  /*0090*/  SHF.R.U32.HI R32, RZ, 0x4, R0 ;  /* 0x00000004ff207819 */ /* 0x002fc40000011600 */
[----:B------:R-:W-:Y:S02]  /*00a0*/  SHF.L.U32 R0, R0, 0x2, RZ ;  /* 0x0000000200007819 */ /* 0x000fe400000006ff */
[----:B---3--:R-:W-:Y:S02]  /*00b0*/  SHF.L.U32 R3, R3, 0x6, RZ ;  /* 0x0000000603037819 */ /* 0x008fe400000006ff */
[----:B------:R-:W-:Y:S02]  /*00c0*/  SGXT.U32 R32, R32, 0x4 ;  /* 0x000000042020781a */ /* 0x000fe40000000000 */
[----:B----4-:R-:W-:Y:S02]  /*00d0*/  SHF.L.U32 R33, R2, 0x6, RZ ;  /* 0x0000000602217819 */ /* 0x010fe400000006ff */
[----:B------:R-:W-:Y:S02]  /*00e0*/  LOP3.LUT R34, R3, 0x3c, R0, 0xf8, !PT ;  /* 0x0000003c03227812 */ /* 0x000fe400078ef800 */
[----:B------:R-:W-:-:S02]  /*00f0*/  LOP3.LUT R5, R33, 0x10, R32, 0xfe, !PT ;  /* 0x0000001021057812 */ /* 0x000fc400078efe20 */
[----:B------:R-:W-:Y:S02]  /*0100*/  ISETP.GE.AND P0, PT, R34, 0x40, PT ;  /* 0x000000402200780c */ /* 0x000fe40003f06270 */
[----:B------:R-:W-:Y:S02]  /*0110*/  LOP3.LUT R21, R33, 0x30, R32, 0xfe, !PT ;  /* 0x0000003021157812 */ /* 0x000fe400078efe20 */
[-C--:B------:R-:W-:Y:S02]  /*0120*/  LEA R17, R5, R34.reuse, 0x6 ;  /* 0x0000002205117211 */ /* 0x080fe400078e30ff */
[----:B------:R-:W-:Y:S02]  /*0130*/  CS2R R4, SRZ ;  /* 0x0000000000047805 */ /* 0x000fe4000001ff00 */
[----:B------:R-:W-:Y:S02]  /*0140*/  LOP3.LUT R19, R33, 0x20, R32, 0xfe, !PT ;  /* 0x0000002021137812 */ /* 0x000fe400078efe20 */
[-C--:B------:R-:W-:Y:S01]  /*0150*/  LEA R21, R21, R34.reuse, 0x6 ;  /* 0x0000002215157211 */ /* 0x080fe200078e30ff */
[----:B--2---:R-:W-:Y:S01]  /*0160*/  IMAD.WIDE R16, R17, 0x4, R28 ;  /* 0x0000000411107825 */ /* 0x004fe200078e021c */
[----:B------:R-:W-:-:S02]  /*0170*/  LEA R19, R19, R34, 0x6 ;  /* 0x0000002213137211 */ /* 0x000fc400078e30ff */
[----:B------:R-:W-:Y:S01]  /*0180*/  CS2R R22, SRZ ;  /* 0x0000000000167805 */ /* 0x000fe2000001ff00 */
[----:B------:R-:W-:Y:S01]  /*0190*/  IMAD.WIDE R24, R21, 0x4, R28 ;  /* 0x0000000415187825 */ /* 0x000fe200078e021c */
[----:B------:R-:W-:Y:S01]  /*01a0*/  CS2R R20, SRZ ;  /* 0x0000000000147805 */ /* 0x000fe2000001ff00 */
[----:B------:R1:W2:Y:S01]  /*01b0*/  @!P0 LDG.E.EL.128 R4, desc[UR6][R16.64] ;  /* 0x0000000610048981 */ /* 0x0002a2000c2e1d00 */
[----:B------:R-:W-:Y:S01]  /*01c0*/  LOP3.LUT R35, R33, R32, RZ, 0xfc, !PT ;  /* 0x0000002021237212 */ /* 0x000fe200078efcff */
[----:B-----5:R-:W-:Y:S01]  /*01d0*/  IMAD.WIDE R36, R34, 0x4, R36 ;  /* 0x0000000422247825 */ /* 0x020fe200078e0224 */
[----:B------:R-:W-:Y:S02]  /*01e0*/  CS2R R8, SRZ ;  /* 0x0000000000087805 */ /* 0x000fe4000001ff00 */
[----:B------:R-:W-:Y:S02]  /*01f0*/  CS2R R10, SRZ ;  /* 0x00000000000a7805 */ /* 0x000fe4000001ff00 */
[----:B------:R-:W-:Y:S01]  /*0200*/  CS2R R12, SRZ ;  /* 0x00000000000c7805 */ /* 0x000fe2000001ff00 */
[----:B------:R-:W-:Y:S01]  /*0210*/  IMAD.WIDE R30, R19, 0x4, R28 ;  /* 0x00000004131e7825 */ /* 0x000fe200078e021c */
[----:B------:R-:W-:-:S02]  /*0220*/  CS2R R14, SRZ ;  /* 0x00000000000e7805 */ /* 0x000fc4000001ff00 */
[----:B------:R-:W-:Y:S02]  /*0230*/  CS2R R18, SRZ ;  /* 0x0000000000127805 */ /* 0x000fe4000001ff00 */
[----:B-1----:R-:W-:Y:S01]  /*0240*/  CS2R R16, SRZ ;  /* 0x0000000000107805 */ /* 0x002fe2000001ff00 */
[----:B0-----:R-:W-:Y:S01]  /*0250*/  IMAD.WIDE R26, R34, 0x4, R26 ;  /* 0x00000004221a7825 */ /* 0x001fe200078e021a */
[----:B------:R-:W-:Y:S01]  /*0260*/  LEA R35, R35, R34, 0x6 ;  /* 0x0000002223237211 */ /* 0x000fe200078e30ff */
[----:B------:R-:W3:Y:S04]  /*0270*/  @!P0 LDG.E.EL.128 R20, desc[UR6][R36.64] ;  /* 0x0000000624148981 */ /* 0x000ee8000c2e1d00 */
[----:B------:R0:W4:Y:S01]  /*0280*/  @!P0 LDG.E.EL.128 R8, desc[UR6][R30.64] ;  /* 0x000000061e088981 */ /* 0x000122000c2e1d00 */
[----:B------:R-:W-:-:S03]  /*0290*/  IMAD.WIDE R28, R35, 0x4, R28 ;  /* 0x00000004231c7825 */ /* 0x000fc600078e021c */
[----:B------:R1:W5:Y:S04]  /*02a0*/  @!P0 LDG.E.EL.128 R12, desc[UR6][R24.64] ;  /* 0x00000006180c8981 */ /* 0x000368000c2e1d00 */
[----:B------:R1:W4:Y:S01]  /*02b0*/  @!P0 LDG.E.EL.128 R16, desc[UR6][R26.64] ;  /* 0x000000061a108981 */ /* 0x000322000c2e1d00 */
[----:B0-----:R-:W0:Y:S01]  /*02c0*/  LDC.64 R30, c[0x0][0x228] ;  /* 0x00008a00ff1e7b82 */ /* 0x001e220000000a00 */
[----:B-1----:R-:W-:Y:S02]  /*02d0*/  CS2R R24, SRZ ;  /* 0x0000000000187805 */ /* 0x002fe4000001ff00 */
[----:B------:R-:W-:-:S06]  /*02e0*/  CS2R R26, SRZ ;  /* 0x00000000001a7805 */ /* 0x000fcc000001ff00 */
[----:B------:R1:W5:Y:S01]  /*02f0*/  @!P0 LDG.E.EL.128 R24, desc[UR6][R28.64] ;  /* 0x000000061c188981 */ /* 0x000362000c2e1d00 */
[----:B0-----:R-:W-:Y:S01]  /*0300*/  IMAD.WIDE R36, R34, 0x4, R30 ;  /* 0x0000000422247825 */ /* 0x001fe200078e021e */
[----:B-1----:R-:W-:Y:S02]  /*0310*/  CS2R R28, SRZ ;  /* 0x00000000001c7805 */ /* 0x002fe4000001ff00 */
[----:B------:R-:W-:-:S06]  /*0320*/  CS2R R30, SRZ ;  /* 0x00000000001e7805 */ /* 0x000fcc000001ff00 */
[----:B------:R0:W5:Y:S01]  /*0330*/  @!P0 LDG.E.EL.128 R28, desc[UR6][R36.64] ;  /* 0x00000006241c8981 */ /* 0x000162000c2e1d00 */
[----:B---3--:R-:W-:Y:S01]  /*0340*/  FADD R35, R20, 0.0010000000474974513054 ;  /* 0x3a83126f14237421 */ /* 0x008fe20000000000 */
[----:B------:R-:W-:Y:S01]  /*0350*/  FADD R22, R22, 0.0010000000474974513054 ;  /* 0x3a83126f16167421 */ /* 0x000fe20000000000 */
[C---:B----4-:R-:W-:Y:S02]  /*0360*/  FADD R20, -R19.reuse, R11 ;  /* 0x0000000b13147221 */ /* 0x050fe40000000100 */
[----:B------:R-:W1:Y:S01]  /*0370*/  MUFU.SQRT R11, R35 ;  /* 0x00000023000b7308 */ /* 0x000e620000002000 */
[C---:B--2---:R-:W-:Y:S01]  /*0380*/  FADD R7, -R19.reuse, R7 ;  /* 0x0000000713077221 */ /* 0x044fe20000000100 */
[C---:B-----5:R-:W-:Y:S01]  /*0390*/  FADD R15, -R19.reuse, R15 ;  /* 0x0000000f130f7221 */ /* 0x060fe20000000100 */
[C---:B------:R-:W-:Y:S01]  /*03a0*/  FADD R6, -R18.reuse, R6 ;  /* 0x0000000612067221 */ /* 0x040fe20000000100 */
[C---:B------:R-:W-:Y:S01]  /*03b0*/  FADD R14, -R18.reuse, R14 ;  /* 0x0000000e120e7221 */ /* 0x040fe20000000100 */
[----:B------:R-:W-:Y:S01]  /*03c0*/  FADD R27, -R19, R27 ;  /* 0x0000001b131b7221 */ /* 0x000fe20000000100 */
[C---:B------:R-:W-:Y:S01]  /*03d0*/  FADD R19, -R18.reuse, R10 ;  /* 0x0000000a12137221 */ /* 0x040fe20000000100 */
[----:B------:R-:W-:Y:S01]  /*03e0*/  FADD R10, R21, 0.0010000000474974513054 ;  /* 0x3a83126f150a7421 */ /* 0x000fe20000000000 */
[----:B------:R-:W-:-:S02]  /*03f0*/  FADD R26, -R18, R26 ;  /* 0x0000001a121a7221 */ /* 0x000fc40000000100 */
[----:B------:R-:W2:Y:S01]  /*0400*/  MUFU.SQRT R18, R22 ;  /* 0x0000001600127308 */ /* 0x000ea20000002000 */
[C---:B-1----:R-:W-:Y:S02]  /*0410*/  FSETP.GT.AND P5, PT, R11.reuse, 8.50705917302346158658e+37, PT ;  /* 0x7e8000000b00780b */ /* 0x042fe40003fa4000 */
[----:B------:R-:W-:-:S05]  /*0420*/  FSETP.GEU.AND P6, PT, R11, 1.175494350822287508e-38, PT ;  /* 0x008000000b00780b */ /* 0x000fca0003fce000 */
[----:B------:R-:W1:Y:S01]  /*0430*/  MUFU.SQRT R10, R10 ;  /* 0x0000000a000a7308 */ /* 0x000e620000002000 */
[----:B------:R-:W-:Y:S01]  /*0440*/  FADD R23, R23, 0.0010000000474974513054 ;  /* 0x3a83126f17177421 */ /* 0x000fe20000000000 */
[C---:B------:R-:W-:Y:S01]  /*0450*/  FADD R5, -R17.reuse, R5 ;  /* 0x0000000511057221 */ /* 0x040fe20000000100 */
[C---:B------:R-:W-:Y:S01]  /*0460*/  FADD R21, -R17.reuse, R9 ;  /* 0x0000000911157221 */ /* 0x040fe20000000100 */
[C---:B------:R-:W-:Y:S01]  /*0470*/  FADD R13, -R17.reuse, R13 ;  /* 0x0000000d110d7221 */ /* 0x040fe20000000100 */
[----:B------:R-:W-:Y:S01]  /*0480*/  FADD R25, -R17, R25 ;  /* 0x0000001911197221 */ /* 0x000fe20000000100 */
[----:B------:R-:W-:Y:S01]  /*0490*/  FADD R17, -R16, R8 ;  /* 0x0000000810117221 */ /* 0x000fe20000000100 */
[----:B------:R-:W-:Y:S01]  /*04a0*/  @P5 FMUL R11, R11, 0.25 ;  /* 0x3e8000000b0b5820 */ /* 0x000fe20000400000 */
[----:B--2---:R-:W-:Y:S01]  /*04b0*/  FSETP.GT.AND P3, PT, R18, 8.50705917302346158658e+37, PT ;  /* 0x7e8000001200780b */ /* 0x004fe20003f64000 */
[----:B------:R-:W2:Y:S01]  /*04c0*/  MUFU.SQRT R8, R23 ;  /* 0x0000001700087308 */ /* 0x000ea20000002000 */
[----:B------:R-:W-:Y:S01]  /*04d0*/  FADD R22, -R16, R12 ;  /* 0x0000000c10167221 */ /* 0x000fe20000000100 */
[----:B------:R-:W-:Y:S01]  /*04e0*/  @!P6 FMUL R11, R11, 16777216 ;  /* 0x4b8000000b0be820 */ /* 0x000fe20000400000 */
[----:B------:R-:W-:Y:S01]  /*04f0*/  HFMA2.MMA R12, -RZ, RZ, 1.625, 0 ;  /* 0x3e800000ff0c7435 */ /* 0x000fe200000001ff */
[----:B-1----:R-:W-:-:S02]  /*0500*/  FSETP.GT.AND P1, PT, R10, 8.50705917302346158658e+37, PT ;  /* 0x7e8000000a00780b */ /* 0x002fc40003f24000 */
[----:B------:R-:W-:Y:S02]  /*0510*/  FSETP.GEU.AND P4, PT, R18, 1.175494350822287508e-38, PT ;  /* 0x008000001200780b */ /* 0x000fe40003f8e000 */
[----:B------:R-:W-:Y:S01]  /*0520*/  FSETP.GEU.AND P2, PT, R10, 1.175494350822287508e-38, PT ;  /* 0x008000000a00780b */ /* 0x000fe20003f4e000 */
[----:B------:R-:W1:Y:S01]  /*0530*/  MUFU.RCP R11, R11 ;  /* 0x0000000b000b7308 */ /* 0x000e620000001000 */
[C---:B------:R-:W-:Y:S01]  /*0540*/  FADD R4, -R16.reuse, R4 ;  /* 0x0000000410047221 */ /* 0x040fe20000000100 */
[----:B0-----:R-:W-:Y:S01]  /*0550*/  FADD R36, -R16, R24 ;  /* 0x0000001810247221 */ /* 0x001fe20000000100 */
[----:B------:R-:W-:Y:S01]  /*0560*/  @P3 FMUL R18, R18, 0.25 ;  /* 0x3e80000012123820 */ /* 0x000fe20000400000 */
[----:B------:R-:W-:Y:S02]  /*0570*/  FSEL R16, R12, 1, P5 ;  /* 0x3f8000000c107808 */ /* 0x000fe40002800000 */
[----:B--2---:R-:W-:Y:S02]  /*0580*/  FSETP.GT.AND P5, PT, R8, 8.50705917302346158658e+37, PT ;  /* 0x7e8000000800780b */ /* 0x004fe40003fa4000 */
[----:B------:R-:W-:Y:S01]  /*0590*/  @P1 FMUL R10, R10, 0.25 ;  /* 0x3e8000000a0a1820 */ /* 0x000fe20000400000 */
[----:B------:R-:W-:Y:S01]  /*05a0*/  FSEL R9, R12, 1, P1 ;  /* 0x3f8000000c097808 */ /* 0x000fe20000800000 */
[----:B------:R-:W-:Y:S01]  /*05b0*/  @!P4 FMUL R18, R18, 16777216 ;  /* 0x4b8000001212c820 */ /* 0x000fe20000400000 */
[----:B------:R-:W-:Y:S01]  /*05c0*/  FSETP.GEU.AND P1, PT, R8, 1.175494350822287508e-38, PT ;  /* 0x008000000800780b */ /* 0x000fe20003f2e000 */
[----:B------:R-:W-:Y:S01]  /*05d0*/  @!P2 FMUL R10, R10, 16777216 ;  /* 0x4b8000000a0aa820 */ /* 0x000fe20000400000 */
[----:B------:R-:W-:Y:S01]  /*05e0*/  @!P6 FMUL R16, R16, 16777216 ;  /* 0x4b8000001010e820 */ /* 0x000fe20000400000 */
[----:B------:R-:W0:Y:S03]  /*05f0*/  MUFU.RCP R35, R18 ;  /* 0x0000001200237308 */ /* 0x000e260000001000 */
[----:B-1----:R-:W-:Y:S01]  /*0600*/  FMUL R11, R11, R16 ;  /* 0x000000100b0b7220 */ /* 0x002fe20000400000 */
[----:B------:R-:W-:-:S04]  /*0610*/  FSEL R16, R12, 1, P3 ;  /* 0x3f8000000c107808 */ /* 0x000fc80001800000 */
[----:B------:R-:W1:Y:S01]  /*0620*/  MUFU.RCP R24, R10 ;  /* 0x0000000a00187308 */ /* 0x000e620000001000 */
[----:B------:R-:W-:Y:S01]  /*0630*/  @P5 FMUL R8, R8, 0.25 ;  /* 0x3e80000008085820 */ /* 0x000fe20000400000 */
[----:B------:R-:W-:Y:S01]  /*0640*/  @!P4 FMUL R16, R16, 16777216 ;  /* 0x4b8000001010c820 */ /* 0x000fe20000400000 */
[----:B------:R-:W-:Y:S02]  /*0650*/  @!P2 FMUL R9, R9, 16777216 ;  /* 0x4b8000000909a820 */ /* 0x000fe40000400000 */
[----:B------:R-:W-:Y:S01]  /*0660*/  @!P1 FMUL R8, R8, 16777216 ;  /* 0x4b80000008089820 */ /* 0x000fe20000400000 */
[----:B0-----:R-:W-:-:S03]  /*0670*/  FMUL R35, R35, R16 ;  /* 0x0000001023237220 */ /* 0x001fc60000400000 */
[----:B------:R0:W2:Y:S01]  /*0680*/  MUFU.RCP R16, R8 ;  /* 0x0000000800107308 */ /* 0x0000a20000001000 */
[----:B-1----:R-:W-:Y:S02]  /*0690*/  FMUL R24, R24, R9 ;  /* 0x0000000918187220 */ /* 0x002fe40000400000 */
[----:B0-----:R-:W0:Y:S01]  /*06a0*/  LDC.64 R8, c[0x0][0x230] ;  /* 0x00008c00ff087b82 */ /* 0x001e220000000a00 */
[----:B------:R-:W-:-:S05]  /*06b0*/  FSEL R23, R12, 1, P5 ;  /* 0x3f8000000c177808 */ /* 0x000fca0002800000 */
[----:B------:R-:W-:Y:S01]  /*06c0*/  @!P1 FMUL R23, R23, 16777216 ;  /* 0x4b80000017179820 */ /* 0x000fe20000400000 */
[----:B------:R-:W-:Y:S01]  /*06d0*/  FMUL R37, R4, R11 ;  /* 0x0000000b04257220 */ /* 0x000fe20000400000 */
[-C--:B------:R-:W-:Y:S02]  /*06e0*/  FMUL R4, R25, R24.reuse ;  /* 0x0000001819047220 */ /* 0x080fe40000400000 */
[----:B--2---:R-:W-:Y:S01]  /*06f0*/  FMUL R16, R16, R23 ;  /* 0x0000001710107220 */ /* 0x004fe20000400000 */
[-C--:B------:R-:W-:Y:S01]  /*0700*/  FMUL R23, R36, R11.reuse ;  /* 0x0000000b24177220 */ /* 0x080fe20000400000 */
[-C--:B------:R-:W-:Y:S01]  /*0710*/  FMUL R18, R5, R24.reuse ;  /* 0x0000001805127220 */ /* 0x080fe20000400000 */
[-C--:B------:R-:W-:Y:S01]  /*0720*/  FMUL R36, R21, R24.reuse ;  /* 0x0000001815247220 */ /* 0x080fe20000400000 */
[----:B------:R-:W-:Y:S01]  /*0730*/  FMUL R13, R13, R24 ;  /* 0x000000180d0d7220 */ /* 0x000fe20000400000 */
[-C--:B------:R-:W-:Y:S01]  /*0740*/  FMUL R17, R17, R11.reuse ;  /* 0x0000000b11117220 */ /* 0x080fe20000400000 */
[----:B------:R-:W-:Y:S01]  /*0750*/  FMUL R22, R22, R11 ;  /* 0x0000000b16167220 */ /* 0x000fe20000400000 */
[----:B------:R-:W-:Y:S01]  /*0760*/  CS2R R10, SRZ ;  /* 0x00000000000a7805 */ /* 0x000fe2000001ff00 */
[----:B0-----:R-:W-:Y:S01]  /*0770*/  IMAD.WIDE R24, R34, 0x4, R8 ;  /* 0x0000000422187825 */ /* 0x001fe200078e0208 */
[----:B------:R-:W-:-:S06]  /*0780*/  CS2R R8, SRZ ;  /* 0x0000000000087805 */ /* 0x000fcc000001ff00 */
[----:B------:R-:W2:Y:S01]  /*0790*/  @!P0 LDG.E.EL.128 R8, desc[UR6][R24.64] ;  /* 0x0000000618088981 */ /* 0x000ea2000c2e1d00 */
[-C--:B------:R-:W-:Y:S01]  /*07a0*/  FMUL R5, R26, R35.reuse ;  /* 0x000000231a057220 */ /* 0x080fe20000400000 */
[----:B------:R-:W-:Y:S01]  /*07b0*/  FMUL R19, R19, R35 ;  /* 0x0000002313137220 */ /* 0x000fe20000400000 */
[----:B------:R-:W-:Y:S01]  /*07c0*/  FMUL R20, R20, R16 ;  /* 0x0000001014147220 */ /* 0x000fe20000400000 */
[----:B------:R-:W0:Y:S01]  /*07d0*/  S2UR UR5, SR_CgaCtaId ;  /* 0x00000000000579c3 */ /* 0x000e220000008800 */
[----:B------:R-:W-:Y:S02]  /*07e0*/  UMOV UR4, 0x400 ;  /* 0x0000040000047882 */ /* 0x000fe40000000000 */
[----:B0-----:R-:W-:Y:S01]  /*07f0*/  UPRMT UR4, UR5, 0x654, UR4 ;  /* 0x0000065405047896 */ /* 0x001fe20008000004 */
[----:B--2---:R-:W-:-:S04]  /*0800*/  FFMA R23, R23, R28, R8 ;  /* 0x0000001c17177223 */ /* 0x004fc80000000008 */
[----:B------:R-:W-:Y:S01]  /*0810*/  FADD R34, RZ, -R23 ;  /* 0x80000017ff227221 */ /* 0x000fe20000000000 */
[----:B------:R-:W-:-:S03]  /*0820*/  FFMA R4, R4, R29, R9 ;  /* 0x0000001d04047223 */ /* 0x000fc60000000009 */
[----:B------:R-:W-:Y:S01]  /*0830*/  FMUL R34, R34, 1.4426950216293334961 ;  /* 0x3fb8aa3b22227820 */ /* 0x000fe20000400000 */
[----:B------:R-:W-:-:S04]  /*0840*/  FADD R21, RZ, -R4 ;  /* 0x80000004ff157221 */ /* 0x000fc80000000000 */
[----:B------:R-:W-:Y:S01]  /*0850*/  FSETP.GEU.AND P0, PT, R34, -126, PT ;  /* 0xc2fc00002200780b */ /* 0x000fe20003f0e000 */
[----:B------:R-:W-:Y:S01]  /*0860*/  FMUL R21, R21, 1.4426950216293334961 ;  /* 0x3fb8aa3b15157820 */ /* 0x000fe20000400000 */
[----:B------:R-:W-:-:S04]  /*0870*/  FFMA R5, R5, R30, R10 ;  /* 0x0000001e05057223 */ /* 0x000fc8000000000a */
[----:B------:R-:W-:Y:S01]  /*0880*/  FSETP.GEU.AND P1, PT, R21, -126, PT ;  /* 0xc2fc00001500780b */ /* 0x000fe20003f2e000 */
[-CC-:B------:R-:W-:Y:S01]  /*0890*/  FFMA R18, R18, R29.reuse, R9.reuse ;  /* 0x0000001d12127223 */ /* 0x180fe20000000009 */
[-CC-:B------:R-:W-:Y:S01]  /*08a0*/  FFMA R36, R36, R29.reuse, R9.reuse ;  /* 0x0000001d24247223 */ /* 0x180fe20000000009 */
[----:B------:R-:W-:Y:S01]  /*08b0*/  FFMA R13, R13, R29, R9 ;  /* 0x0000001d0d0d7223 */ /* 0x000fe20000000009 */
[----:B------:R-:W-:Y:S01]  /*08c0*/  FMUL R9, R6, R35 ;  /* 0x0000002306097220 */ /* 0x000fe20000400000 */
[----:B------:R-:W-:Y:S02]  /*08d0*/  FADD R24, RZ, -R5 ;  /* 0x80000005ff187221 */ /* 0x000fe40000000000 */
[----:B------:R-:W-:Y:S01]  /*08e0*/  @!P0 FMUL R34, R34, 0.5 ;  /* 0x3f00000022228820 */ /* 0x000fe20000400000 */
[----:B------:R-:W-:Y:S01]  /*08f0*/  FMUL R6, R27, R16 ;  /* 0x000000101b067220 */ /* 0x000fe20000400000 */
[-CC-:B------:R-:W-:Y:S01]  /*0900*/  FFMA R37, R37, R28.reuse, R8.reuse ;  /* 0x0000001c25257223 */ /* 0x180fe20000000008 */
[-CC-:B------:R-:W-:Y:S01]  /*0910*/  FFMA R17, R17, R28.reuse, R8.reuse ;  /* 0x0000001c11117223 */ /* 0x180fe20000000008 */
[----:B------:R-:W-:-:S02]  /*0920*/  FFMA R22, R22, R28, R8 ;  /* 0x0000001c16167223 */ /* 0x000fc40000000008 */
[----:B------:R-:W0:Y:S01]  /*0930*/  MUFU.EX2 R8, R34 ;  /* 0x0000002200087308 */ /* 0x000e220000000800 */
[----:B------:R-:W-:Y:S01]  /*0940*/  FMUL R24, R24, 1.4426950216293334961 ;  /* 0x3fb8aa3b18187820 */ /* 0x000fe20000400000 */
[----:B------:R-:W-:Y:S01]  /*0950*/  FFMA R6, R6, R31, R11 ;  /* 0x0000001f06067223 */ /* 0x000fe2000000000b */
[----:B------:R-:W-:-:S03]  /*0960*/  @!P1 FMUL R21, R21, 0.5 ;  /* 0x3f00000015159820 */ /* 0x000fc60000400000 */
[----:B------:R-:W-:Y:S01]  /*0970*/  FADD R25, RZ, -R6 ;  /* 0x80000006ff197221 */ /* 0x000fe20000000000 */
[----:B------:R-:W-:Y:S02]  /*0980*/  FSETP.GEU.AND P2, PT, R24, -126, PT ;  /* 0xc2fc00001800780b */ /* 0x000fe40003f4e000 */
[----:B------:R-:W1:Y:S01]  /*0990*/  MUFU.EX2 R21, R21 ;  /* 0x0000001500157308 */ /* 0x000e620000000800 */
[----:B------:R-:W-:Y:S01]  /*09a0*/  FMUL R25, R25, 1.4426950216293334961 ;  /* 0x3fb8aa3b19197820 */ /* 0x000fe20000400000 */
[----:B0-----:R-:W-:-:S04]  /*09b0*/  @!P0 FMUL R8, R8, R8 ;  /* 0x0000000808088220 */ /* 0x001fc80000400000 */
[----:B------:R-:W-:Y:S01]  /*09c0*/  FSETP.GEU.AND P3, PT, R25, -126, PT ;  /* 0xc2fc00001900780b */ /* 0x000fe20003f6e000 */
[----:B------:R-:W-:-:S04]  /*09d0*/  FADD R26, R8, 1 ;  /* 0x3f800000081a7421 */ /* 0x000fc80000000000 */
[----:B------:R-:W-:Y:S01]  /*09e0*/  @!P2 FMUL R24, R24, 0.5 ;  /* 0x3f0000001818a820 */ /* 0x000fe20000400000 */
[----:B------:R-:W0:Y:S01]  /*09f0*/  S2R R8, SR_TID.X ;  /* 0x0000000000087919 */ /* 0x000e220000002100 */
[----:B------:R-:W-:Y:S01]  /*0a00*/  FMUL R35, R14, R35 ;  /* 0x000000230e237220 */ /* 0x000fe20000400000 */
[----:B------:R-:W-:Y:S01]  /*0a10*/  FSETP.GT.AND P0, PT, R26, 8.50705917302346158658e+37, PT ;  /* 0x7e8000001a00780b */ /* 0x000fe20003f04000 */
[----:B-1----:R-:W-:Y:S02]  /*0a20*/  @!P1 FMUL R21, R21, R21 ;  /* 0x0000001515159220 */ /* 0x002fe40000400000 */
[----:B------:R-:W1:Y:S01]  /*0a30*/  MUFU.EX2 R24, R24 ;  /* 0x0000001800187308 */ /* 0x000e620000000800 */
[-C--:B------:R-:W-:Y:S01]  /*0a40*/  FMUL R14, R7, R16.reuse ;  /* 0x00000010070e7220 */ /* 0x080fe20000400000 */
[----:B------:R-:W-:Y:S01]  /*0a50*/  @!P3 FMUL R25, R25, 0.5 ;  /* 0x3f0000001919b820 */ /* 0x000fe20000400000 */
[----:B------:R-:W-:Y:S01]  /*0a60*/  FMUL R16, R15, R16 ;  /* 0x000000100f107220 */ /* 0x000fe20000400000 */
[----:B------:R-:W-:-:S04]  /*0a70*/  FADD R15, R21, 1 ;  /* 0x3f800000150f7421 */ /* 0x000fc80000000000 */
[----:B------:R-:W2:Y:S02]  /*0a80*/  MUFU.EX2 R21, R25 ;  /* 0x0000001900157308 */ /* 0x000ea40000000800 */
[----:B------:R-:W-:Y:S01]  /*0a90*/  @P0 FMUL R26, R26, 0.25 ;  /* 0x3e8000001a1a0820 */ /* 0x000fe20000400000 */
[----:B-1----:R-:W-:-:S05]  /*0aa0*/  @!P2 FMUL R24, R24, R24 ;  /* 0x000000181818a220 */ /* 0x002fca0000400000 */
[----:B------:R-:W1:Y:S01]  /*0ab0*/  MUFU.RCP R26, R26 ;  /* 0x0000001a001a7308 */ /* 0x000e620000001000 */
[----:B------:R-:W-:Y:S01]  /*0ac0*/  FADD R28, R24, 1 ;  /* 0x3f800000181c7421 */ /* 0x000fe20000000000 */
[-CC-:B------:R-:W-:Y:S01]  /*0ad0*/  FFMA R7, R9, R30.reuse, R10.reuse ;  /* 0x0000001e09077223 */ /* 0x180fe2000000000a */
[-CC-:B------:R-:W-:Y:S01]  /*0ae0*/  FFMA R9, R19, R30.reuse, R10.reuse ;  /* 0x0000001e13097223 */ /* 0x180fe2000000000a */
[----:B--2---:R-:W-:Y:S01]  /*0af0*/  @!P3 FMUL R21, R21, R21 ;  /* 0x000000151515b220 */ /* 0x004fe20000400000 */
[----:B------:R-:W-:Y:S01]  /*0b00*/  FSEL R19, R12, 1, P0 ;  /* 0x3f8000000c137808 */ /* 0x000fe20000000000 */
[----:B------:R-:W-:Y:S01]  /*0b10*/  FFMA R30, R35, R30, R10 ;  /* 0x0000001e231e7223 */ /* 0x000fe2000000000a */
[----:B------:R-:W-:Y:S01]  /*0b20*/  FSETP.GT.AND P0, PT, R28, 8.50705917302346158658e+37, PT ;  /* 0x7e8000001c00780b */ /* 0x000fe20003f04000 */
[-CC-:B------:R-:W-:Y:S01]  /*0b30*/  FFMA R14, R14, R31.reuse, R11.reuse ;  /* 0x0000001f0e0e7223 */ /* 0x180fe2000000000b */
[-CC-:B------:R-:W-:Y:S01]  /*0b40*/  FFMA R10, R20, R31.reuse, R11.reuse ;  /* 0x0000001f140a7223 */ /* 0x180fe2000000000b */
[----:B------:R-:W-:Y:S01]  /*0b50*/  FADD R21, R21, 1 ;  /* 0x3f80000015157421 */ /* 0x000fe20000000000 */
[----:B------:R-:W-:Y:S01]  /*0b60*/  FFMA R11, R16, R31, R11 ;  /* 0x0000001f100b7223 */ /* 0x000fe2000000000b */
[----:B------:R-:W-:-:S02]  /*0b70*/  FSETP.GT.AND P1, PT, R15, 8.50705917302346158658e+37, PT ;  /* 0x7e8000000f00780b */ /* 0x000fc40003f24000 */
[----:B0-----:R-:W-:Y:S02]  /*0b80*/  SHF.R.U32.HI R27, RZ, 0x4, R8 ;  /* 0x00000004ff1b7819 */ /* 0x001fe40000011608 */
[----:B------:R-:W-:Y:S02]  /*0b90*/  SHF.L.U32 R16, R8, 0x8, RZ ;  /* 0x0000000808107819 */ /* 0x000fe400000006ff */
[----:B------:R-:W-:Y:S02]  /*0ba0*/  FSETP.GT.AND P2, PT, R21, 8.50705917302346158658e+37, PT ;  /* 0x7e8000001500780b */ /* 0x000fe40003f44000 */
[----:B------:R-:W-:Y:S02]  /*0bb0*/  SGXT.U32 R27, R27, 0x4 ;  /* 0x000000041b1b781a */ /* 0x000fe40000000000 */
[----:B------:R-:W-:Y:S01]  /*0bc0*/  LOP3.LUT R16, R16, 0xf00, RZ, 0xc0, !PT ;  /* 0x00000f0010107812 */ /* 0x000fe200078ec0ff */
[----:B-1----:R-:W-:Y:S01]  /*0bd0*/  FMUL R26, R26, R19 ;  /* 0x000000131a1a7220 */ /* 0x002fe20000400000 */
[----:B------:R-:W-:-:S02]  /*0be0*/  @P0 FMUL R28, R28, 0.25 ;  /* 0x3e8000001c1c0820 */ /* 0x000fc40000400000 */
[C---:B------:R-:W-:Y:S02]  /*0bf0*/  LOP3.LUT R24, R16.reuse, R27, RZ, 0xfc, !PT ;  /* 0x0000001b10187212 */ /* 0x040fe400078efcff */
[C---:B------:R-:W-:Y:S02]  /*0c00*/  LEA.HI R19, R16.reuse, UR4, RZ, 0x1e ;  /* 0x0000000410137c11 */ /* 0x040fe4000f8ff0ff */
[----:B------:R-:W-:Y:S01]  /*0c10*/  LOP3.LUT R25, R16, 0x40, RZ, 0xfc, !PT ;  /* 0x0000004010197812 */ /* 0x000fe200078efcff */
[----:B------:R-:W-:Y:S01]  /*0c20*/  @P1 FMUL R15, R15, 0.25 ;  /* 0x3e8000000f0f1820 */ /* 0x000fe20000400000 */
[----:B------:R-:W-:Y:S02]  /*0c30*/  LEA R20, R24, R19, 0x2 ;  /* 0x0000001318147211 */ /* 0x000fe400078e10ff */
[----:B------:R-:W-:Y:S02]  /*0c40*/  LOP3.LUT R29, R16, 0x80, RZ, 0xfc, !PT ;  /* 0x00000080101d7812 */ /* 0x000fe400078efcff */
[----:B------:R-:W-:-:S02]  /*0c50*/  LEA.HI R19, R25, UR4, RZ, 0x1e ;  /* 0x0000000419137c11 */ /* 0x000fc4000f8ff0ff */
[----:B------:R-:W-:Y:S01]  /*0c60*/  LOP3.LUT R16, R16, 0xc0, RZ, 0xfc, !PT ;  /* 0x000000c010107812 */ /* 0x000fe200078efcff */
[----:B------:R-:W0:Y:S01]  /*0c70*/  MUFU.RCP R25, R28 ;  /* 0x0000001c00197308 */ /* 0x000e220000001000 */
[----:B------:R-:W-:Y:S01]  /*0c80*/  @P2 FMUL R21, R21, 0.25 ;  /* 0x3e80000015152820 */ /* 0x000fe20000400000 */
[----:B------:R-:W-:Y:S02]  /*0c90*/  LEA.HI R29, R29, UR4, RZ, 0x1e ;  /* 0x000000041d1d7c11 */ /* 0x000fe4000f8ff0ff */
[----:B------:R-:W-:-:S04]  /*0ca0*/  LEA.HI R31, R16, UR4, RZ, 0x1e ;  /* 0x00000004101f7c11 */ /* 0x000fc8000f8ff0ff */
[----:B------:R1:W2:Y:S01]  /*0cb0*/  MUFU.RCP R27, R15 ;  /* 0x0000000f001b7308 */ /* 0x0002a20000001000 */
[C---:B------:R-:W-:Y:S01]  /*0cc0*/  LEA R19, R24.reuse, R19, 0x2 ;  /* 0x0000001318137211 */ /* 0x040fe200078e10ff */
[----:B------:R-:W-:Y:S01]  /*0cd0*/  FMUL R23, R23, R26 ;  /* 0x0000001a17177220 */ /* 0x000fe20000400000 */
[----:B------:R-:W-:Y:S02]  /*0ce0*/  LEA R16, R24, R29, 0x2 ;  /* 0x0000001d18107211 */ /* 0x000fe400078e10ff */
[----:B------:R-:W-:-:S03]  /*0cf0*/  FSEL R26, R12, 1, P0 ;  /* 0x3f8000000c1a7808 */ /* 0x000fc60000000000 */
[----:B------:R-:W3:Y:S01]  /*0d00*/  MUFU.RCP R21, R21 ;  /* 0x0000001500157308 */ /* 0x000ee20000001000 */
[----:B-1----:R-:W-:Y:S01]  /*0d10*/  LEA R15, R24, R31, 0x2 ;  /* 0x0000001f180f7211 */ /* 0x002fe200078e10ff */
[----:B------:R-:W-:Y:S01]  /*0d20*/  FADD R24, RZ, -R37 ;  /* 0x80000025ff187221 */ /* 0x000fe20000000000 */
[----:B------:R-:W-:Y:S01]  /*0d30*/  FSEL R34, R12, 1, P1 ;  /* 0x3f8000000c227808 */ /* 0x000fe20000800000 */
[----:B0-----:R-:W-:Y:S02]  /*0d40*/  FMUL R26, R25, R26 ;  /* 0x0000001a191a7220 */ /* 0x001fe40000400000 */
[----:B------:R-:W-:Y:S01]  /*0d50*/  FMUL R24, R24, 1.4426950216293334961 ;  /* 0x3fb8aa3b18187820 */ /* 0x000fe20000400000 */
[----:B------:R-:W-:Y:S01]  /*0d60*/  FADD R25, RZ, -R18 ;  /* 0x80000012ff197221 */ /* 0x000fe20000000000 */
[----:B--2---:R-:W-:Y:S01]  /*0d70*/  FMUL R27, R27, R34 ;  /* 0x000000221b1b7220 */ /* 0x004fe20000400000 */
[----:B------:R-:W-:Y:S01]  /*0d80*/  FSEL R28, R12, 1, P2 ;  /* 0x3f8000000c1c7808 */ /* 0x000fe20001000000 */
[----:B------:R-:W-:Y:S01]  /*0d90*/  FMUL R5, R5, R26 ;  /* 0x0000001a05057220 */ /* 0x000fe20000400000 */
[----:B------:R-:W-:Y:S01]  /*0da0*/  FSETP.GEU.AND P0, PT, R24, -126, PT ;  /* 0xc2fc00001800780b */ /* 0x000fe20003f0e000 */
[----:B------:R-:W-:Y:S01]  /*0db0*/  FADD R26, RZ, -R7 ;  /* 0x80000007ff1a7221 */ /* 0x000fe20000000000 */
[----:B------:R-:W-:Y:S01]  /*0dc0*/  FMUL R4, R4, R27 ;  /* 0x0000001b04047220 */ /* 0x000fe20000400000 */
[----:B------:R-:W-:Y:S01]  /*0dd0*/  FMUL R25, R25, 1.4426950216293334961 ;  /* 0x3fb8aa3b19197820 */ /* 0x000fe20000400000 */
[----:B---3--:R-:W-:Y:S01]  /*0de0*/  FMUL R27, R21, R28 ;  /* 0x0000001c151b7220 */ /* 0x008fe20000400000 */
[----:B------:R-:W-:Y:S01]  /*0df0*/  FMUL R26, R26, 1.4426950216293334961 ;  /* 0x3fb8aa3b1a1a7820 */ /* 0x000fe20000400000 */
[----:B------:R-:W-:-:S02]  /*0e00*/  FADD R21, RZ, -R14 ;  /* 0x8000000eff157221 */ /* 0x000fc40000000000 */
[----:B------:R-:W-:Y:S02]  /*0e10*/  FSETP.GEU.AND P4, PT, R25, -126, PT ;  /* 0xc2fc00001900780b */ /* 0x000fe40003f8e000 */
[----:B------:R-:W-:Y:S01]  /*0e20*/  FMUL R21, R21, 1.4426950216293334961 ;  /* 0x3fb8aa3b15157820 */ /* 0x000fe20000400000 */
[----:B------:R-:W-:Y:S01]  /*0e30*/  FSETP.GEU.AND P5, PT, R26, -126, PT ;  /* 0xc2fc00001a00780b */ /* 0x000fe20003fae000 */
[----:B------:R-:W-:Y:S01]  /*0e40*/  FMUL R6, R6, R27 ;  /* 0x0000001b06067220 */ /* 0x000fe20000400000 */
[----:B------:R-:W-:Y:S01]  /*0e50*/  @!P0 FMUL R24, R24, 0.5 ;  /* 0x3f00000018188820 */ /* 0x000fe20000400000 */
[----:B------:R-:W-:Y:S01]  /*0e60*/  FADD R27, RZ, -R17 ;  /* 0x80000011ff1b7221 */ /* 0x000fe20000000000 */
[----:B------:R-:W-:Y:S01]  /*0e70*/  FSETP.GEU.AND P1, PT, R21, -126, PT ;  /* 0xc2fc00001500780b */ /* 0x000fe20003f2e000 */
[----:B------:R-:W-:Y:S02]  /*0e80*/  FADD R28, RZ, -R36 ;  /* 0x80000024ff1c7221 */ /* 0x000fe40000000000 */
[----:B------:R-:W-:Y:S01]  /*0e90*/  FMUL R29, R27, 1.4426950216293334961 ;  /* 0x3fb8aa3b1b1d7820 */ /* 0x000fe20000400000 */
[----:B------:R-:W0:Y:S02]  /*0ea0*/  MUFU.EX2 R24, R24 ;  /* 0x0000001800187308 */ /* 0x000e240000000800 */
[----:B------:R-:W-:Y:S01]  /*0eb0*/  @!P4 FMUL R25, R25, 0.5 ;  /* 0x3f0000001919c820 */ /* 0x000fe20000400000 */
[----:B------:R-:W-:Y:S01]  /*0ec0*/  FMUL R28, R28, 1.4426950216293334961 ;  /* 0x3fb8aa3b1c1c7820 */ /* 0x000fe20000400000 */
[----:B------:R-:W-:Y:S01]  /*0ed0*/  FSETP.GEU.AND P2, PT, R29, -126, PT ;  /* 0xc2fc00001d00780b */ /* 0x000fe20003f4e000 */
[----:B------:R-:W-:-:S03]  /*0ee0*/  @!P5 FMUL R26, R26, 0.5 ;  /* 0x3f0000001a1ad820 */ /* 0x000fc60000400000 */
[----:B------:R-:W1:Y:S01]  /*0ef0*/  MUFU.EX2 R25, R25 ;  /* 0x0000001900197308 */ /* 0x000e620000000800 */
[----:B------:R-:W-:Y:S01]  /*0f00*/  @!P1 FMUL R21, R21, 0.5 ;  /* 0x3f00000015159820 */ /* 0x000fe20000400000 */
[----:B------:R-:W-:-:S06]  /*0f10*/  FSETP.GEU.AND P3, PT, R28, -126, PT ;  /* 0xc2fc00001c00780b */ /* 0x000fcc0003f6e000 */
[----:B------:R-:W2:Y:S01]  /*0f20*/  MUFU.EX2 R26, R26 ;  /* 0x0000001a001a7308 */ /* 0x000ea20000000800 */
[----:B0-----:R-:W-:Y:S01]  /*0f30*/  @!P0 FMUL R24, R24, R24 ;  /* 0x0000001818188220 */ /* 0x001fe20000400000 */
[----:B------:R-:W-:-:S06]  /*0f40*/  @!P2 FMUL R29, R29, 0.5 ;  /* 0x3f0000001d1da820 */ /* 0x000fcc0000400000 */
[----:B------:R-:W0:Y:S01]  /*0f50*/  MUFU.EX2 R21, R21 ;  /* 0x0000001500157308 */ /* 0x000e220000000800 */
[----:B------:R-:W-:Y:S01]  /*0f60*/  FADD R27, R24, 1 ;  /* 0x3f800000181b7421 */ /* 0x000fe20000000000 */
[----:B------:R-:W-:Y:S01]  /*0f70*/  @!P3 FMUL R28, R28, 0.5 ;  /* 0x3f0000001c1cb820 */ /* 0x000fe20000400000 */
[----:B-1----:R-:W-:-:S05]  /*0f80*/  @!P4 FMUL R25, R25, R25 ;  /* 0x000000191919c220 */ /* 0x002fca0000400000 */
[----:B------:R-:W1:Y:S01]  /*0f90*/  MUFU.EX2 R24, R29 ;  /* 0x0000001d00187308 */ /* 0x000e620000000800 */
[----:B------:R-:W-:Y:S01]  /*0fa0*/  FSETP.GT.AND P4, PT, R27, 8.50705917302346158658e+37, PT ;  /* 0x7e8000001b00780b */ /* 0x000fe20003f84000 */
[----:B--2---:R-:W-:Y:S01]  /*0fb0*/  @!P5 FMUL R26, R26, R26 ;  /* 0x0000001a1a1ad220 */ /* 0x004fe20000400000 */
[----:B------:R-:W-:-:S03]  /*0fc0*/  FADD R25, R25, 1 ;  /* 0x3f80000019197421 */ /* 0x000fc60000000000 */
[----:B------:R-:W-:Y:S01]  /*0fd0*/  FADD R26, R26, 1 ;  /* 0x3f8000001a1a7421 */ /* 0x000fe20000000000 */
[----:B0-----:R-:W-:Y:S01]  /*0fe0*/  @!P1 FMUL R21, R21, R21 ;  /* 0x0000001515159220 */ /* 0x001fe20000400000 */
[----:B------:R-:W0:Y:S01]  /*0ff0*/  MUFU.EX2 R28, R28 ;  /* 0x0000001c001c7308 */ /* 0x000e220000000800 */
[----:B------:R-:W-:Y:S02]  /*1000*/  FSETP.GT.AND P0, PT, R25, 8.50705917302346158658e+37, PT ;  /* 0x7e8000001900780b */ /* 0x000fe40003f04000 */
[----:B------:R-:W-:Y:S01]  /*1010*/  FADD R21, R21, 1 ;  /* 0x3f80000015157421 */ /* 0x000fe20000000000 */
[----:B------:R-:W-:Y:S01]  /*1020*/  FSETP.GT.AND P1, PT, R26, 8.50705917302346158658e+37, PT ;  /* 0x7e8000001a00780b */ /* 0x000fe20003f24000 */
[----:B-1----:R-:W-:Y:S01]  /*1030*/  @!P2 FMUL R24, R24, R24 ;  /* 0x000000181818a220 */ /* 0x002fe20000400000 */
[----:B------:R-:W-:Y:S02]  /*1040*/  @P4 FMUL R27, R27, 0.25 ;  /* 0x3e8000001b1b4820 */ /* 0x000fe40000400000 */
[----:B------:R-:W-:Y:S01]  /*1050*/  FSETP.GT.AND P2, PT, R21, 8.50705917302346158658e+37, PT ;  /* 0x7e8000001500780b */ /* 0x000fe20003f44000 */
[----:B------:R-:W-:-:S03]  /*1060*/  FADD R29, R24, 1 ;  /* 0x3f800000181d7421 */ /* 0x000fc60000000000 */
[----:B------:R-:W1:Y:S01]  /*1070*/  MUFU.RCP R27, R27 ;  /* 0x0000001b001b7308 */ /* 0x000e620000001000 */
[----:B0-----:R-:W-:Y:S01]  /*1080*/  @!P3 FMUL R28, R28, R28 ;  /* 0x0000001c1c1cb220 */ /* 0x001fe20000400000 */
[----:B------:R-:W-:Y:S01]  /*1090*/  FSETP.GT.AND P3, PT, R29, 8.50705917302346158658e+37, PT ;  /* 0x7e8000001d00780b */ /* 0x000fe20003f64000 */
[----:B------:R-:W-:Y:S02]  /*10a0*/  @P0 FMUL R25, R25, 0.25 ;  /* 0x3e80000019190820 */ /* 0x000fe40000400000 */
[----:B------:R-:W-:Y:S01]  /*10b0*/  @P1 FMUL R26, R26, 0.25 ;  /* 0x3e8000001a1a1820 */ /* 0x000fe20000400000 */
[----:B------:R-:W-:-:S03]  /*10c0*/  FSEL R24, R12, 1, P4 ;  /* 0x3f8000000c187808 */ /* 0x000fc60002000000 */
[----:B------:R-:W-:Y:S01]  /*10d0*/  @P2 FMUL R21, R21, 0.25 ;  /* 0x3e80000015152820 */ /* 0x000fe20000400000 */
[----:B------:R-:W0:Y:S08]  /*10e0*/  MUFU.RCP R25, R25 ;  /* 0x0000001900197308 */ /* 0x000e300000001000 */
[----:B------:R-:W2:Y:S01]  /*10f0*/  MUFU.RCP R26, R26 ;  /* 0x0000001a001a7308 */ /* 0x000ea20000001000 */
[----:B------:R-:W-:Y:S01]  /*1100*/  @P3 FMUL R29, R29, 0.25 ;  /* 0x3e8000001d1d3820 */ /* 0x000fe20000400000 */
[----:B-1----:R-:W-:Y:S01]  /*1110*/  FMUL R34, R27, R24 ;  /* 0x000000181b227220 */ /* 0x002fe20000400000 */
[----:B------:R-:W-:Y:S01]  /*1120*/  FADD R24, R28, 1 ;  /* 0x3f8000001c187421 */ /* 0x000fe20000000000 */
[----:B------:R-:W-:-:S04]  /*1130*/  FSEL R28, R12, 1, P0 ;  /* 0x3f8000000c1c7808 */ /* 0x000fc80000000000 */
[----:B------:R-:W1:Y:S01]  /*1140*/  MUFU.RCP R21, R21 ;  /* 0x0000001500157308 */ /* 0x000e620000001000 */
[C---:B------:R-:W-:Y:S01]  /*1150*/  FSEL R27, R12.reuse, 1, P1 ;  /* 0x3f8000000c1b7808 */ /* 0x040fe20000800000 */
[----:B0-----:R-:W-:Y:S01]  /*1160*/  FMUL R25, R25, R28 ;  /* 0x0000001c19197220 */ /* 0x001fe20000400000 */
[----:B------:R-:W-:-:S05]  /*1170*/  FSEL R28, R12, 1, P2 ;  /* 0x3f8000000c1c7808 */ /* 0x000fca0001000000 */
[----:B------:R-:W0:Y:S01]  /*1180*/  MUFU.RCP R29, R29 ;  /* 0x0000001d001d7308 */ /* 0x000e220000001000 */
[----:B--2---:R-:W-:Y:S01]  /*1190*/  FMUL R26, R26, R27 ;  /* 0x0000001b1a1a7220 */ /* 0x004fe20000400000 */
[----:B------:R-:W-:-:S03]  /*11a0*/  FMUL R18, R18, R25 ;  /* 0x0000001912127220 */ /* 0x000fc60000400000 */
[----:B------:R-:W-:Y:S01]  /*11b0*/  FMUL R7, R7, R26 ;  /* 0x0000001a07077220 */ /* 0x000fe20000400000 */
[----:B------:R-:W-:Y:S01]  /*11c0*/  FSEL R26, R12, 1, P3 ;  /* 0x3f8000000c1a7808 */ /* 0x000fe20001800000 */
[----:B-1----:R-:W-:Y:S01]  /*11d0*/  FMUL R25, R21, R28 ;  /* 0x0000001c15197220 */ /* 0x002fe20000400000 */
[----:B------:R-:W-:Y:S01]  /*11e0*/  FADD R28, RZ, -R22 ;  /* 0x80000016ff1c7221 */ /* 0x000fe20000000000 */
[----:B------:R-:W-:-:S03]  /*11f0*/  FMUL R37, R37, R34 ;  /* 0x0000002225257220 */ /* 0x000fc60000400000 */
[----:B------:R-:W-:Y:S01]  /*1200*/  FMUL R28, R28, 1.4426950216293334961 ;  /* 0x3fb8aa3b1c1c7820 */ /* 0x000fe20000400000 */
[----:B0-----:R-:W-:Y:S01]  /*1210*/  FMUL R34, R29, R26 ;  /* 0x0000001a1d227220 */ /* 0x001fe20000400000 */
[----:B------:R-:W-:-:S03]  /*1220*/  FADD R26, RZ, -R13 ;  /* 0x8000000dff1a7221 */ /* 0x000fc60000000000 */
[----:B------:R-:W-:Y:S01]  /*1230*/  FSETP.GEU.AND P1, PT, R28, -126, PT ;  /* 0xc2fc00001c00780b */ /* 0x000fe20003f2e000 */
[----:B------:R-:W-:Y:S01]  /*1240*/  FMUL R21, R17, R34 ;  /* 0x0000002211157220 */ /* 0x000fe20000400000 */
[----:B------:R-:W-:Y:S01]  /*1250*/  FMUL R17, R26, 1.4426950216293334961 ;  /* 0x3fb8aa3b1a117820 */ /* 0x000fe20000400000 */
[----:B------:R-:W-:Y:S01]  /*1260*/  FADD R26, RZ, -R30 ;  /* 0x8000001eff1a7221 */ /* 0x000fe20000000000 */
[----:B------:R-:W-:Y:S01]  /*1270*/  FSETP.GT.AND P4, PT, R24, 8.50705917302346158658e+37, PT ;  /* 0x7e8000001800780b */ /* 0x000fe20003f84000 */
[----:B------:R-:W-:Y:S02]  /*1280*/  FADD R27, RZ, -R9 ;  /* 0x80000009ff1b7221 */ /* 0x000fe40000000000 */
[----:B------:R-:W-:Y:S01]  /*1290*/  FSETP.GEU.AND P5, PT, R17, -126, PT ;  /* 0xc2fc00001100780b */ /* 0x000fe20003fae000 */
[----:B------:R-:W-:Y:S01]  /*12a0*/  FMUL R26, R26, 1.4426950216293334961 ;  /* 0x3fb8aa3b1a1a7820 */ /* 0x000fe20000400000 */
[----:B------:R-:W-:Y:S01]  /*12b0*/  FADD R29, RZ, -R10 ;  /* 0x8000000aff1d7221 */ /* 0x000fe20000000000 */
[----:B------:R-:W-:Y:S01]  /*12c0*/  FMUL R27, R27, 1.4426950216293334961 ;  /* 0x3fb8aa3b1b1b7820 */ /* 0x000fe20000400000 */
[----:B------:R-:W-:-:S02]  /*12d0*/  FADD R31, RZ, -R11 ;  /* 0x8000000bff1f7221 */ /* 0x000fc40000000000 */
[----:B------:R-:W-:Y:S01]  /*12e0*/  @!P1 FMUL R28, R28, 0.5 ;  /* 0x3f0000001c1c9820 */ /* 0x000fe20000400000 */
[----:B------:R-:W-:Y:S01]  /*12f0*/  FSETP.GEU.AND P2, PT, R26, -126, PT ;  /* 0xc2fc00001a00780b */ /* 0x000fe20003f4e000 */
[----:B------:R-:W-:Y:S01]  /*1300*/  FMUL R29, R29, 1.4426950216293334961 ;  /* 0x3fb8aa3b1d1d7820 */ /* 0x000fe20000400000 */
[----:B------:R-:W-:Y:S01]  /*1310*/  FSETP.GEU.AND P0, PT, R27, -126, PT ;  /* 0xc2fc00001b00780b */ /* 0x000fe20003f0e000 */
[----:B------:R-:W-:Y:S02]  /*1320*/  FMUL R31, R31, 1.4426950216293334961 ;  /* 0x3fb8aa3b1f1f7820 */ /* 0x000fe40000400000 */
[----:B------:R-:W0:Y:S01]  /*1330*/  MUFU.EX2 R28, R28 ;  /* 0x0000001c001c7308 */ /* 0x000e220000000800 */
[----:B------:R-:W-:Y:S01]  /*1340*/  FSETP.GEU.AND P3, PT, R29, -126, PT ;  /* 0xc2fc00001d00780b */ /* 0x000fe20003f6e000 */
[----:B------:R-:W-:Y:S01]  /*1350*/  @!P5 FMUL R17, R17, 0.5 ;  /* 0x3f0000001111d820 */ /* 0x000fe20000400000 */
[----:B------:R-:W-:Y:S01]  /*1360*/  @P4 FMUL R24, R24, 0.25 ;  /* 0x3e80000018184820 */ /* 0x000fe20000400000 */
[----:B------:R-:W-:-:S02]  /*1370*/  FSEL R34, R12, 1, P4 ;  /* 0x3f8000000c227808 */ /* 0x000fc40002000000 */
[----:B------:R-:W-:Y:S02]  /*1380*/  FSETP.GEU.AND P4, PT, R31, -126, PT ;  /* 0xc2fc00001f00780b */ /* 0x000fe40003f8e000 */
[----:B------:R-:W1:Y:S01]  /*1390*/  MUFU.EX2 R17, R17 ;  /* 0x0000001100117308 */ /* 0x000e620000000800 */
[----:B------:R-:W-:Y:S01]  /*13a0*/  @!P2 FMUL R26, R26, 0.5 ;  /* 0x3f0000001a1aa820 */ /* 0x000fe20000400000 */
[----:B------:R-:W-:-:S04]  /*13b0*/  @!P0 FMUL R27, R27, 0.5 ;  /* 0x3f0000001b1b8820 */ /* 0x000fc80000400000 */
[----:B------:R-:W-:Y:S02]  /*13c0*/  @!P3 FMUL R29, R29, 0.5 ;  /* 0x3f0000001d1db820 */ /* 0x000fe40000400000 */
[----:B------:R-:W2:Y:S01]  /*13d0*/  MUFU.EX2 R26, R26 ;  /* 0x0000001a001a7308 */ /* 0x000ea20000000800 */
[----:B0-----:R-:W-:Y:S02]  /*13e0*/  @!P1 FMUL R28, R28, R28 ;  /* 0x0000001c1c1c9220 */ /* 0x001fe40000400000 */
[----:B------:R-:W-:Y:S01]  /*13f0*/  @!P4 FMUL R31, R31, 0.5 ;  /* 0x3f0000001f1fc820 */ /* 0x000fe20000400000 */
[----:B------:R-:W-:Y:S01]  /*1400*/  FMUL R14, R14, R25 ;  /* 0x000000190e0e7220 */ /* 0x000fe20000400000 */
[----:B------:R-:W-:-:S03]  /*1410*/  FADD R28, R28, 1 ;  /* 0x3f8000001c1c7421 */ /* 0x000fc60000000000 */
[----:B------:R-:W0:Y:S01]  /*1420*/  MUFU.EX2 R27, R27 ;  /* 0x0000001b001b7308 */ /* 0x000e220000000800 */
[----:B-1----:R-:W-:Y:S01]  /*1430*/  @!P5 FMUL R17, R17, R17 ;  /* 0x000000111111d220 */ /* 0x002fe20000400000 */
[----:B------:R-:W-:-:S06]  /*1440*/  FSETP.GT.AND P1, PT, R28, 8.50705917302346158658e+37, PT ;  /* 0x7e8000001c00780b */ /* 0x000fcc0003f24000 */
[----:B------:R-:W1:Y:S01]  /*1450*/  MUFU.EX2 R29, R29 ;  /* 0x0000001d001d7308 */ /* 0x000e620000000800 */
[----:B------:R-:W-:-:S07]  /*1460*/  FADD R17, R17, 1 ;  /* 0x3f80000011117421 */ /* 0x000fce0000000000 */
[----:B------:R-:W-:Y:S01]  /*1470*/  MUFU.RCP R25, R24 ;  /* 0x0000001800197308 */ /* 0x000fe20000001000 */
[----:B--2---:R-:W-:-:S07]  /*1480*/  @!P2 FMUL R26, R26, R26 ;  /* 0x0000001a1a1aa220 */ /* 0x004fce0000400000 */
[----:B------:R-:W2:Y:S01]  /*1490*/  MUFU.EX2 R24, R31 ;  /* 0x0000001f00187308 */ /* 0x000ea20000000800 */
[----:B------:R-:W-:Y:S01]  /*14a0*/  FSETP.GT.AND P2, PT, R17, 8.50705917302346158658e+37, PT ;  /* 0x7e8000001100780b */ /* 0x000fe20003f44000 */
[----:B------:R-:W-:Y:S01]  /*14b0*/  FADD R26, R26, 1 ;  /* 0x3f8000001a1a7421 */ /* 0x000fe20000000000 */
[----:B0-----:R-:W-:Y:S01]  /*14c0*/  @!P0 FMUL R27, R27, R27 ;  /* 0x0000001b1b1b8220 */ /* 0x001fe20000400000 */
[----:B-1----:R-:W-:Y:S01]  /*14d0*/  @!P3 FMUL R29, R29, R29 ;  /* 0x0000001d1d1db220 */ /* 0x002fe20000400000 */
[----:B------:R-:W-:Y:S02]  /*14e0*/  @P1 FMUL R28, R28, 0.25 ;  /* 0x3e8000001c1c1820 */ /* 0x000fe40000400000 */
[----:B------:R-:W-:Y:S01]  /*14f0*/  FADD R27, R27, 1 ;  /* 0x3f8000001b1b7421 */ /* 0x000fe20000000000 */
[----:B------:R-:W-:Y:S01]  /*1500*/  FADD R29, R29, 1 ;  /* 0x3f8000001d1d7421 */ /* 0x000fe20000000000 */
[----:B--2---:R-:W-:Y:S01]  /*1510*/  @!P4 FMUL R24, R24, R24 ;  /* 0x000000181818c220 */ /* 0x004fe20000400000 */
[----:B------:R-:W-:-:S02]  /*1520*/  FSETP.GT.AND P4, PT, R26, 8.50705917302346158658e+37, PT ;  /* 0x7e8000001a00780b */ /* 0x000fc40003f84000 */
[----:B------:R-:W-:Y:S01]  /*1530*/  FSETP.GT.AND P0, PT, R27, 8.50705917302346158658e+37, PT ;  /* 0x7e8000001b00780b */ /* 0x000fe20003f04000 */
[----:B------:R-:W-:Y:S01]  /*1540*/  FADD R24, R24, 1 ;  /* 0x3f80000018187421 */ /* 0x000fe20000000000 */
[----:B------:R-:W-:Y:S01]  /*1550*/  FSETP.GT.AND P3, PT, R29, 8.50705917302346158658e+37, PT ;  /* 0x7e8000001d00780b */ /* 0x000fe20003f64000 */
[----:B------:R-:W0:Y:S01]  /*1560*/  MUFU.RCP R28, R28 ;  /* 0x0000001c001c7308 */ /* 0x000e220000001000 */
[----:B------:R-:W-:Y:S02]  /*1570*/  @P2 FMUL R17, R17, 0.25 ;  /* 0x3e80000011112820 */ /* 0x000fe40000400000 */
[----:B------:R-:W-:Y:S01]  /*1580*/  FSETP.GT.AND P5, PT, R24, 8.50705917302346158658e+37, PT ;  /* 0x7e8000001800780b */ /* 0x000fe20003fa4000 */
[----:B------:R-:W-:-:S04]  /*1590*/  FMUL R25, R25, R34 ;  /* 0x0000002219197220 */ /* 0x000fc80000400000 */
[----:B------:R-:W1:Y:S01]  /*15a0*/  MUFU.RCP R17, R17 ;  /* 0x0000001100117308 */ /* 0x000e620000001000 */
[----:B------:R-:W-:Y:S01]  /*15b0*/  @P4 FMUL R26, R26, 0.25 ;  /* 0x3e8000001a1a4820 */ /* 0x000fe20000400000 */
[----:B------:R-:W-:Y:S01]  /*15c0*/  FMUL R36, R36, R25 ;  /* 0x0000001924247220 */ /* 0x000fe20000400000 */
[----:B------:R-:W-:Y:S01]  /*15d0*/  FSEL R25, R12, 1, P1 ;  /* 0x3f8000000c197808 */ /* 0x000fe20000800000 */
[----:B------:R-:W-:Y:S01]  /*15e0*/  @P0 FMUL R27, R27, 0.25 ;  /* 0x3e8000001b1b0820 */ /* 0x000fe20000400000 */
[----:B------:R-:W-:-:S03]  /*15f0*/  @P3 FMUL R29, R29, 0.25 ;  /* 0x3e8000001d1d3820 */ /* 0x000fc60000400000 */
[----:B------:R-:W2:Y:S01]  /*1600*/  MUFU.RCP R26, R26 ;  /* 0x0000001a001a7308 */ /* 0x000ea20000001000 */
[----:B0-----:R-:W-:Y:S01]  /*1610*/  FMUL R25, R28, R25 ;  /* 0x000000191c197220 */ /* 0x001fe20000400000 */
[----:B------:R-:W-:Y:S01]  /*1620*/  @P5 FMUL R24, R24, 0.25 ;  /* 0x3e80000018185820 */ /* 0x000fe20000400000 */
[----:B------:R-:W-:-:S05]  /*1630*/  FSEL R28, R12, 1, P2 ;  /* 0x3f8000000c1c7808 */ /* 0x000fca0001000000 */
[----:B------:R-:W0:Y:S01]  /*1640*/  MUFU.RCP R27, R27 ;  /* 0x0000001b001b7308 */ /* 0x000e220000001000 */
[----:B-1----:R-:W-:Y:S01]  /*1650*/  FMUL R28, R17, R28 ;  /* 0x0000001c111c7220 */ /* 0x002fe20000400000 */
[----:B------:R-:W-:-:S06]  /*1660*/  FSEL R17, R12, 1, P4 ;  /* 0x3f8000000c117808 */ /* 0x000fcc0002000000 */
[----:B------:R-:W1:Y:S01]  /*1670*/  MUFU.RCP R29, R29 ;  /* 0x0000001d001d7308 */ /* 0x000e620000001000 */
[----:B------:R-:W-:Y:S01]  /*1680*/  FSEL R34, R12, 1, P0 ;  /* 0x3f8000000c227808 */ /* 0x000fe20000000000 */
[----:B--2---:R-:W-:-:S06]  /*1690*/  FMUL R17, R26, R17 ;  /* 0x000000111a117220 */ /* 0x004fcc0000400000 */
[----:B------:R-:W2:Y:S01]  /*16a0*/  MUFU.RCP R24, R24 ;  /* 0x0000001800187308 */ /* 0x000ea20000001000 */
[C---:B------:R-:W-:Y:S01]  /*16b0*/  FSEL R26, R12.reuse, 1, P3 ;  /* 0x3f8000000c1a7808 */ /* 0x040fe20001800000 */
[----:B------:R-:W-:Y:S01]  /*16c0*/  STS [R20], R23 ;  /* 0x0000001714007388 */ /* 0x000fe20000000800 */
[----:B0-----:R-:W-:Y:S01]  /*16d0*/  FMUL R34, R27, R34 ;  /* 0x000000221b227220 */ /* 0x001fe20000400000 */
[----:B------:R-:W-:Y:S02]  /*16e0*/  FSEL R31, R12, 1, P5 ;  /* 0x3f8000000c1f7808 */ /* 0x000fe40002800000 */
[----:B------:R0:W-:Y:S01]  /*16f0*/  STS [R19+0x100], R4 ;  /* 0x0001000413007388 */ /* 0x0001e20000000800 */
[----:B-1----:R-:W-:-:S03]  /*1700*/  FMUL R27, R29, R26 ;  /* 0x0000001a1d1b7220 */ /* 0x002fc60000400000 */
[----:B------:R1:W-:Y:S01]  /*1710*/  STS [R16+0x200], R5 ;  /* 0x0002000510007388 */ /* 0x0003e20000000800 */
[----:B------:R-:W-:-:S03]  /*1720*/  FMUL R9, R9, R34 ;  /* 0x0000002209097220 */ /* 0x000fc60000400000 */
[----:B------:R-:W-:Y:S01]  /*1730*/  STS [R15+0x300], R6 ;  /* 0x000300060f007388 */ /* 0x000fe20000000800 */
[----:B--2---:R-:W-:Y:S01]  /*1740*/  FMUL R12, R24, R31 ;  /* 0x0000001f180c7220 */ /* 0x004fe20000400000 */
[----:B------:R-:W-:Y:S02]  /*1750*/  FMUL R10, R10, R27 ;  /* 0x0000001b0a0a7220 */ /* 0x000fe40000400000 */
[----:B------:R-:W-:Y:S01]  /*1760*/  STS [R20+0x40], R37 ;  /* 0x0000402514007388 */ /* 0x000fe20000000800 */
[----:B------:R-:W-:-:S03]  /*1770*/  FMUL R25, R22, R25 ;  /* 0x0000001916197220 */ /* 0x000fc60000400000 */
[----:B------:R-:W-:Y:S01]  /*1780*/  STS [R19+0x140], R18 ;  /* 0x0001401213007388 */ /* 0x000fe20000000800 */
[----:B------:R-:W-:-:S03]  /*1790*/  FMUL R28, R13, R28 ;  /* 0x0000001c0d1c7220 */ /* 0x000fc60000400000 */
[----:B------:R-:W-:Y:S01]  /*17a0*/  STS [R16+0x240], R7 ;  /* 0x0002400710007388 */ /* 0x000fe20000000800 */
[----:B------:R-:W-:-:S03]  /*17b0*/  FMUL R17, R30, R17 ;  /* 0x000000111e117220 */ /* 0x000fc60000400000 */
[----:B------:R-:W-:Y:S01]  /*17c0*/  STS [R15+0x340], R14 ;  /* 0x0003400e0f007388 */ /* 0x000fe20000000800 */
[----:B------:R-:W-:-:S03]  /*17d0*/  FMUL R24, R11, R12 ;  /* 0x0000000c0b187220 */ /* 0x000fc60000400000 */
[----:B------:R-:W-:Y:S01]  /*17e0*/  STS [R20+0x80], R21 ;  /* 0x0000801514007388 */ /* 0x000fe20000000800 */
[----:B------:R-:W-:-:S03]  /*17f0*/  SHF.L.U32 R12, R8, 0x2, RZ ;  /* 0x00000002080c7819 */ /* 0x000fc600000006ff */
[----:B------:R-:W-:Y:S04]  /*1800*/  STS [R19+0x180], R36 ;  /* 0x0001802413007388 */ /* 0x000fe80000000800 */
[----:B------:R-:W-:Y:S04]  /*1810*/  STS [R16+0x280], R9 ;  /* 0x0002800910007388 */ /* 0x000fe80000000800 */
[----:B------:R-:W-:Y:S01]  /*1820*/  STS [R15+0x380], R10 ;  /* 0x0003800a0f007388 */ /* 0x000fe20000000800 */
[----:B------:R-:W-:-:S03]  /*1830*/  LOP3.LUT R12, R12, 0x3fc, RZ, 0xc0, !PT ;  /* 0x000003fc0c0c7812 */ /* 0x000fc600078ec0ff */
[----:B------:R-:W-:Y:S04]  /*1840*/  STS [R20+0xc0], R25 ;  /* 0x0000c01914007388 */ /* 0x000fe80000000800 */
[----:B------:R-:W-:Y:S04]  /*1850*/  STS [R19+0x1c0], R28 ;  /* 0x0001c01c13007388 */ /* 0x000fe80000000800 */
[----:B------:R2:W-:Y:S04]  /*1860*/  STS [R16+0x2c0], R17 ;  /* 0x0002c01110007388 */ /* 0x0005e80000000800 */
[----:B------:R3:W-:Y:S01]  /*1870*/  STS [R15+0x3c0], R24 ;  /* 0x0003c0180f007388 */ /* 0x0007e20000000800 */
[----:B0-----:R-:W-:-:S02]  /*1880*/  LOP3.LUT R4, R12, 0x400, RZ, 0xfc, !PT ;  /* 0x000004000c047812 */ /* 0x001fc400078efcff */
[----:B-1----:R-:W-:Y:S02]  /*1890*/  LOP3.LUT R5, R12, 0x800, RZ, 0xfc, !PT ;  /* 0x000008000c057812 */ /* 0x002fe400078efcff */
[----:B------:R-:W-:Y:S01]  /*18a0*/  SHF.R.U32.HI R4, RZ, 0x2, R4 ;  /* 0x00000002ff047819 */ /* 0x000fe20000011604 */
[----:B--2---:R-:W0:Y:S01]  /*18b0*/  LDC.64 R16, c[0x0][0x238] ;  /* 0x00008e00ff107b82 */ /* 0x004e220000000a00 */
[----:B------:R-:W-:Y:S02]  /*18c0*/  SHF.R.U32.HI R5, RZ, 0x2, R5 ;  /* 0x00000002ff057819 */ /* 0x000fe40000011605 */
[----:B------:R-:W-:Y:S02]  /*18d0*/  LOP3.LUT R8, R8, 0xf0, RZ, 0xc0, !PT ;  /* 0x000000f008087812 */ /* 0x000fe400078ec0ff */
[----:B------:R-:W-:Y:S02]  /*18e0*/  LOP3.LUT R4, R4, 0x1f0, RZ, 0xc0, !PT ;  /* 0x000001f004047812 */ /* 0x000fe400078ec0ff */
[----:B------:R-:W-:-:S02]  /*18f0*/  LOP3.LUT R6, R5, 0x2f0, RZ, 0xc0, !PT ;  /* 0x000002f005067812 */ /* 0x000fc400078ec0ff */
[----:B------:R-:W-:Y:S02]  /*1900*/  IADD3 R5, R8, UR4, RZ ;  /* 0x0000000408057c10 */ /* 0x000fe4000fffe0ff */
[----:B------:R-:W-:Y:S02]  /*1910*/  IADD3 R7, R4, UR4, RZ ;  /* 0x0000000404077c10 */ /* 0x000fe4000fffe0ff */
[----:B------:R-:W-:Y:S02]  /*1920*/  IADD3 R9, R6, UR4, RZ ;  /* 0x0000000406097c10 */ /* 0x000fe4000fffe0ff */
[C---:B------:R-:W-:Y:S02]  /*1930*/  LEA R5, R12.reuse, R5, 0x2 ;  /* 0x000000050c057211 */ /* 0x040fe400078e10ff */
[C---:B------:R-:W-:Y:S01]  /*1940*/  LEA R8, R12.reuse, R7, 0x2 ;  /* 0x000000070c087211 */ /* 0x040fe200078e10ff */
[----:B------:R-:W-:Y:S01]  /*1950*/  BAR.SYNC.DEFER_BLOCKING 0x0 ;  /* 0x0000000000007b1d */ /* 0x000fe20000010000 */
[----:B------:R-:W-:-:S02]  /*1960*/  LEA R20, R12, R9, 0x2 ;  /* 0x000000090c147211 */ /* 0x000fc400078e10ff */
[----:B------:R-:W-:Y:S02]  /*1970*/  SHF.R.S32.HI R2, RZ, 0x19, R2 ;  /* 0x00000019ff027819 */ /* 0x000fe40000011402 */
[----:B------:R-:W-:Y:S02]  /*1980*/  LOP3.LUT R33, R33, 0x3c, R0, 0xf8, !PT ;  /* 0x0000003c21217812 */ /* 0x000fe400078ef800 */
[----:B------:R-:W-:Y:S01]  /*1990*/  SGXT R0, R2, 0x1 ;  /* 0x000000010200781a */ /* 0x000fe20000000200 */
[----:B------:R-:W1:Y:S04]  /*19a0*/  LDS.128 R4, [R5] ;  /* 0x0000000005047984 */ /* 0x000e680000000c00 */
[----:B------:R-:W2:Y:S04]  /*19b0*/  LDS.128 R8, [R8+0x1000] ;  /* 0x0010000008087984 */ /* 0x000ea80000000c00 */
[----:B------:R-:W4:Y:S01]  /*19c0*/  LDS.128 R20, [R20+0x2000] ;  /* 0x0020000014147984 */ /* 0x000f220000000c00 */
[----:B------:R-:W-:-:S04]  /*19d0*/  LEA.HI R2, R0, R33, RZ, 0xa ;  /* 0x0000002100027211 */ /* 0x000fc800078f50ff */
[----:B------:R-:W-:Y:S02]  /*19e0*/  SHF.L.U32 R13, R2, 0x6, RZ ;  /* 0x00000006020d7819 */ /* 0x000fe400000006ff */
[----:B---3--:R-:W-:Y:S02]  /*19f0*/  LOP3.LUT R15, R12, 0xc00, RZ, 0xfc, !PT ;  /* 0x00000c000c0f7812 */ /* 0x008fe400078efcff */
[----:B------:R-:W-:Y:S02]  /*1a00*/  LOP3.LUT R2, R2, 0xfffffc00, RZ, 0xc0, !PT ;  /* 0xfffffc0002027812 */ /* 0x000fe400078ec0ff */
[----:B------:R-:W-:Y:S02]  /*1a10*/  LOP3.LUT R13, R13, 0xffff0000, RZ, 0xc0, !PT ;  /* 0xffff00000d0d7812 */ /* 0x000fe400078ec0ff */
[----:B------:R-:W-:Y:S02]  /*1a20*/  LOP3.LUT R0, R3, 0x30, R32, 0xfe, !PT ;  /* 0x0000003003007812 */ /* 0x000fe400078efe20 */
[----:B------:R-:W-:-:S02]  /*1a30*/  LOP3.LUT R14, R3, 0x20, R32, 0xfe, !PT ;  /* 0x00000020030e7812 */ /* 0x000fc400078efe20 */
[----:B------:R-:W-:Y:S02]  /*1a40*/  LOP3.LUT R18, R3, R32, RZ, 0xfc, !PT ;  /* 0x0000002003127212 */ /* 0x000fe400078efcff */
[----:B------:R-:W-:Y:S02]  /*1a50*/  LOP3.LUT R32, R3, 0x10, R32, 0xfe, !PT ;  /* 0x0000001003207812 */ /* 0x000fe400078efe20 */
[----:B------:R-:W-:Y:S02]  /*1a60*/  SHF.R.U32.HI R15, RZ, 0x2, R15 ;  /* 0x00000002ff0f7819 */ /* 0x000fe4000001160f */
[----:B------:R-:W-:Y:S02]  /*1a70*/  IADD3 R3, R13, R33, -R2 ;  /* 0x000000210d037210 */ /* 0x000fe40007ffe802 */
[----:B------:R-:W-:Y:S02]  /*1a80*/  ISETP.GE.AND P0, PT, R18, 0x40, PT ;  /* 0x000000401200780c */ /* 0x000fe40003f06270 */
[----:B------:R-:W-:-:S02]  /*1a90*/  ISETP.GE.AND P1, PT, R32, 0x40, PT ;  /* 0x000000402000780c */ /* 0x000fc40003f26270 */
[----:B------:R-:W-:Y:S02]  /*1aa0*/  ISETP.GE.AND P2, PT, R14, 0x40, PT ;  /* 0x000000400e00780c */ /* 0x000fe40003f46270 */
[----:B------:R-:W-:Y:S02]  /*1ab0*/  LOP3.LUT R2, R15, 0x3f0, RZ, 0xc0, !PT ;  /* 0x000003f00f027812 */ /* 0x000fe400078ec0ff */
[-C--:B------:R-:W-:Y:S02]  /*1ac0*/  LEA R15, R18, R3.reuse, 0xa ;  /* 0x00000003120f7211 */ /* 0x080fe400078e50ff */
[----:B------:R-:W-:Y:S02]  /*1ad0*/  ISETP.GE.AND P3, PT, R0, 0x40, PT ;  /* 0x000000400000780c */ /* 0x000fe40003f66270 */
[-C--:B------:R-:W-:Y:S02]  /*1ae0*/  LEA R19, R32, R3.reuse, 0xa ;  /* 0x0000000320137211 */ /* 0x080fe400078e50ff */
[----:B------:R-:W-:Y:S01]  /*1af0*/  LEA R25, R14, R3, 0xa ;  /* 0x000000030e197211 */ /* 0x000fe200078e50ff */
[----:B0-----:R-:W-:-:S04]  /*1b00*/  IMAD.WIDE R14, R15, 0x4, R16 ;  /* 0x000000040f0e7825 */ /* 0x001fc800078e0210 */
[--C-:B------:R-:W-:Y:S01]  /*1b10*/  IMAD.WIDE R18, R19, 0x4, R16.reuse ;  /* 0x0000000413127825 */ /* 0x100fe200078e0210 */
[----:B-1----:R0:W-:Y:S03]  /*1b20*/  @!P0 STG.E.128 desc[UR6][R14.64], R4 ;  /* 0x000000040e008986 */ /* 0x0021e6000c101d06 */
[----:B------:R-:W-:Y:S01]  /*1b30*/  IMAD.WIDE R24, R25, 0x4, R16 ;  /* 0x0000000419187825 */ /* 0x000fe200078e0210 */
[----:B------:R-:W-:Y:S01]  /*1b40*/  IADD3 R13, R2, UR4, RZ ;  /* 0x00000004020d7c10 */ /* 0x000fe2000fffe0ff */
[----:B--2---:R0:W-:Y:S04]  /*1b50*/  @!P1 STG.E.128 desc[UR6][R18.64], R8 ;  /* 0x0000000812009986 */ /* 0x0041e8000c101d06 */
[----:B----4-:R0:W-:Y:S01]  /*1b60*/  @!P2 STG.E.128 desc[UR6][R24.64], R20 ;  /* 0x000000141800a986 */ /* 0x0101e2000c101d06 */
[----:B------:R-:W-:Y:S01]  /*1b70*/  LEA R13, R12, R13, 0x2 ;  /* 0x0000000d0c0d7211 */ /* 0x000fe200078e10ff */
[----:B0-----:R-:W-:Y:S06]  /*1b80*/  @P3 EXIT ;  /* 0x000000000000394d */ /* 0x001fec0003800000 */
[----:B0-----:R-:W0:Y:S01]  /*1b90*/  LDS.128 R12, [R13+0x3000] ;  /* 0x003000000d0c7984 */ /* 0x001e220000000c00 */
[----:B------:R-:W-:-:S05]  /*1ba0*/  LEA R3, R0, R3, 0xa ;  /* 0x0000000300037211 */ /* 0x000fca00078e50ff */
[----:B------:R-:W-:-:S05]  /*1bb0*/  IMAD.WIDE R16, R3, 0x4, R16 ;  /* 0x0000000403107825 */ /* 0x000fca00078e0210 */
[----:B0-----:R-:W-:Y:S01]  /*1bc0*/  STG.E.128 desc[UR6][R16.64], R12 ;  /* 0x0000000c10007986 */ /* 0x001fe2000c101d06 */
[----:B------:R-:W-:Y:S05]  /*1bd0*/  EXIT ;  /* 0x000000000000794d */ /* 0x000fea0003800000 */
.L_x_0:
[----:B------:R-:W-:-:S00]  /*1be0*/  BRA `(.L_x_0) ;  /* 0xfffffffc00fc7947 */ /* 0x000fc0000383ffff */
[----:B------:R-:W-:-:S00]  /*1bf0*/  NOP ;  /* 0x0000000000007918 */ /* 0x000fc00000000000 */
        /* <DEDUP_REMOVED lines=8> */
.L_x_1:


//--------------------- .nv.global.init           --------------------------
	.section	.nv.global.init,"aw",@progbits
.nv.global.init:
	.type		_$_str,@object
	.size		_$_str,(_$_str_$_2 - _$_str)
_$_str:
        /*0000*/ 	.byte	0x5f, 0x5f, 0x43, 0x55, 0x44, 0x41, 0x5f, 0x46, 0x54, 0x5a, 0x00
	.type		_$_str_$_2,@object
	.size		_$_str_$_2,(.L_1 - _$_str_$_2)
_$_str_$_2:
        /*000b*/ 	.byte	0x5f, 0x5f, 0x43, 0x55, 0x44, 0x41, 0x5f, 0x50, 0x52, 0x45, 0x43, 0x5f, 0x53, 0x51, 0x52, 0x54
        /*001b*/ 	.byte	0x00
.L_1:


//--------------------- .nv.shared.triton_poi_fused__native_batch_norm_legit_no_training_silu_18 --------------------------
	.section	.nv.shared.triton_poi_fused__native_batch_norm_legit_no_training_silu_18,"aw",@nobits
	.sectionflags	@""
	.align	16
	.zero		1024


//--------------------- .nv.constant0.triton_poi_fused__native_batch_norm_legit_no_training_silu_18 --------------------------
	.section	.nv.constant0.triton_poi_fused__native_batch_norm_legit_no_training_silu_18,"a",@progbits
	.sectionflags	@""
	.align	4
.nv.constant0.triton_poi_fused__native_batch_norm_legit_no_training_silu_18:
	.zero		584
